//
// Generated by NVIDIA NVVM Compiler
//
// Compiler Build ID: CL-36424714
// Cuda compilation tools, release 13.0, V13.0.88
// Based on NVVM 20.0.0
//

.version 9.0
.target sm_100
.address_size 64

	// .globl	_Z12op_mm_kernelPfS_S_iiii
.extern .shared .align 16 .b8 shared_mem[];

.visible .entry _Z12op_mm_kernelPfS_S_iiii(
	.param .u64 .ptr .align 1 _Z12op_mm_kernelPfS_S_iiii_param_0,
	.param .u64 .ptr .align 1 _Z12op_mm_kernelPfS_S_iiii_param_1,
	.param .u64 .ptr .align 1 _Z12op_mm_kernelPfS_S_iiii_param_2,
	.param .u32 _Z12op_mm_kernelPfS_S_iiii_param_3,
	.param .u32 _Z12op_mm_kernelPfS_S_iiii_param_4,
	.param .u32 _Z12op_mm_kernelPfS_S_iiii_param_5,
	.param .u32 _Z12op_mm_kernelPfS_S_iiii_param_6
)
{
	.reg .pred 	%p<20>;
	.reg .b32 	%r<105>;
	.reg .b32 	%f<79>;
	.reg .b64 	%rd<16>;

	ld.param.u32 	%r34, [_Z12op_mm_kernelPfS_S_iiii_param_3];
	ld.param.u32 	%r35, [_Z12op_mm_kernelPfS_S_iiii_param_4];
	ld.param.u32 	%r36, [_Z12op_mm_kernelPfS_S_iiii_param_5];
	ld.param.u32 	%r37, [_Z12op_mm_kernelPfS_S_iiii_param_6];
	mov.u32 	%r38, %ctaid.y;
	mov.u32 	%r39, %ntid.y;
	mov.u32 	%r1, %tid.y;
	mad.lo.s32 	%r2, %r38, %r39, %r1;
	mov.u32 	%r40, %ctaid.x;
	mov.u32 	%r41, %ntid.x;
	mov.u32 	%r3, %tid.x;
	mad.lo.s32 	%r4, %r40, %r41, %r3;
	add.s32 	%r42, %r36, %r37;
	add.s32 	%r43, %r42, -1;
	div.s32 	%r5, %r43, %r37;
	setp.lt.s32 	%p1, %r5, 1;
	mov.f32 	%f77, 0f00000000;
	@%p1 bra 	$L__BB0_19;
	ld.param.u64 	%rd13, [_Z12op_mm_kernelPfS_S_iiii_param_0];
	mul.lo.s32 	%r45, %r37, %r37;
	shl.b32 	%r46, %r45, 2;
	mov.u32 	%r47, shared_mem;
	add.s32 	%r6, %r47, %r46;
	mul.lo.s32 	%r7, %r37, %r1;
	mul.lo.s32 	%r8, %r36, %r2;
	and.b32  	%r9, %r37, 7;
	and.b32  	%r10, %r37, 3;
	and.b32  	%r11, %r37, 2147483640;
	and.b32  	%r12, %r37, 1;
	neg.s32 	%r13, %r11;
	shl.b32 	%r48, %r3, 2;
	add.s32 	%r49, %r46, %r48;
	add.s32 	%r14, %r47, %r49;
	shl.b32 	%r15, %r37, 5;
	shl.b32 	%r16, %r37, 2;
	cvta.to.global.u64 	%rd1, %rd13;
	mov.f32 	%f77, 0f00000000;
	mov.b32 	%r98, 0;
$L__BB0_2:
	setp.ge.s32 	%p2, %r2, %r34;
	mul.lo.s32 	%r18, %r98, %r37;
	add.s32 	%r50, %r18, %r3;
	setp.ge.s32 	%p3, %r50, %r36;
	mov.f32 	%f68, 0f00000000;
	or.pred  	%p4, %p2, %p3;
	@%p4 bra 	$L__BB0_4;
	add.s32 	%r51, %r50, %r8;
	mul.wide.s32 	%rd5, %r51, 4;
	add.s64 	%rd6, %rd1, %rd5;
	ld.global.f32 	%f68, [%rd6];
$L__BB0_4:
	setp.ge.s32 	%p5, %r4, %r35;
	add.s32 	%r52, %r7, %r3;
	shl.b32 	%r53, %r52, 2;
	add.s32 	%r55, %r47, %r53;
	st.shared.f32 	[%r55], %f68;
	add.s32 	%r20, %r18, %r1;
	setp.ge.s32 	%p6, %r20, %r36;
	mov.f32 	%f69, 0f00000000;
	or.pred  	%p7, %p5, %p6;
	@%p7 bra 	$L__BB0_6;
	ld.param.u64 	%rd14, [_Z12op_mm_kernelPfS_S_iiii_param_1];
	mad.lo.s32 	%r56, %r20, %r35, %r4;
	cvta.to.global.u64 	%rd7, %rd14;
	mul.wide.s32 	%rd8, %r56, 4;
	add.s64 	%rd9, %rd7, %rd8;
	ld.global.f32 	%f69, [%rd9];
$L__BB0_6:
	setp.lt.s32 	%p8, %r37, 1;
	add.s32 	%r59, %r6, %r53;
	st.shared.f32 	[%r59], %f69;
	bar.sync 	0;
	@%p8 bra 	$L__BB0_18;
	setp.lt.u32 	%p9, %r37, 8;
	mov.b32 	%r103, 0;
	@%p9 bra 	$L__BB0_10;
	shl.b32 	%r61, %r7, 2;
	add.s32 	%r63, %r61, %r47;
	add.s32 	%r99, %r63, 16;
	mov.u32 	%r100, %r14;
	mov.u32 	%r101, %r13;
$L__BB0_9:
	.pragma "nounroll";
	ld.shared.f32 	%f24, [%r99+-16];
	ld.shared.f32 	%f25, [%r100];
	fma.rn.f32 	%f26, %f24, %f25, %f77;
	ld.shared.f32 	%f27, [%r99+-12];
	add.s32 	%r64, %r100, %r16;
	ld.shared.f32 	%f28, [%r64];
	fma.rn.f32 	%f29, %f27, %f28, %f26;
	ld.shared.f32 	%f30, [%r99+-8];
	add.s32 	%r65, %r64, %r16;
	ld.shared.f32 	%f31, [%r65];
	fma.rn.f32 	%f32, %f30, %f31, %f29;
	ld.shared.f32 	%f33, [%r99+-4];
	add.s32 	%r66, %r65, %r16;
	ld.shared.f32 	%f34, [%r66];
	fma.rn.f32 	%f35, %f33, %f34, %f32;
	ld.shared.f32 	%f36, [%r99];
	add.s32 	%r67, %r66, %r16;
	ld.shared.f32 	%f37, [%r67];
	fma.rn.f32 	%f38, %f36, %f37, %f35;
	ld.shared.f32 	%f39, [%r99+4];
	add.s32 	%r68, %r67, %r16;
	ld.shared.f32 	%f40, [%r68];
	fma.rn.f32 	%f41, %f39, %f40, %f38;
	ld.shared.f32 	%f42, [%r99+8];
	add.s32 	%r69, %r68, %r16;
	ld.shared.f32 	%f43, [%r69];
	fma.rn.f32 	%f44, %f42, %f43, %f41;
	ld.shared.f32 	%f45, [%r99+12];
	add.s32 	%r70, %r69, %r16;
	ld.shared.f32 	%f46, [%r70];
	fma.rn.f32 	%f77, %f45, %f46, %f44;
	add.s32 	%r101, %r101, 8;
	add.s32 	%r100, %r100, %r15;
	add.s32 	%r99, %r99, 32;
	setp.ne.s32 	%p10, %r101, 0;
	mov.u32 	%r103, %r11;
	@%p10 bra 	$L__BB0_9;
$L__BB0_10:
	setp.eq.s32 	%p11, %r9, 0;
	@%p11 bra 	$L__BB0_18;
	add.s32 	%r71, %r9, -1;
	setp.lt.u32 	%p12, %r71, 3;
	@%p12 bra 	$L__BB0_13;
	add.s32 	%r72, %r103, %r7;
	shl.b32 	%r73, %r72, 2;
	add.s32 	%r75, %r47, %r73;
	ld.shared.f32 	%f48, [%r75];
	mad.lo.s32 	%r76, %r103, %r37, %r3;
	shl.b32 	%r77, %r76, 2;
	add.s32 	%r78, %r6, %r77;
	ld.shared.f32 	%f49, [%r78];
	fma.rn.f32 	%f50, %f48, %f49, %f77;
	ld.shared.f32 	%f51, [%r75+4];
	add.s32 	%r79, %r78, %r16;
	ld.shared.f32 	%f52, [%r79];
	fma.rn.f32 	%f53, %f51, %f52, %f50;
	ld.shared.f32 	%f54, [%r75+8];
	add.s32 	%r80, %r79, %r16;
	ld.shared.f32 	%f55, [%r80];
	fma.rn.f32 	%f56, %f54, %f55, %f53;
	ld.shared.f32 	%f57, [%r75+12];
	add.s32 	%r81, %r80, %r16;
	ld.shared.f32 	%f58, [%r81];
	fma.rn.f32 	%f77, %f57, %f58, %f56;
	add.s32 	%r103, %r103, 4;
$L__BB0_13:
	setp.eq.s32 	%p13, %r10, 0;
	@%p13 bra 	$L__BB0_18;
	setp.eq.s32 	%p14, %r10, 1;
	@%p14 bra 	$L__BB0_16;
	add.s32 	%r82, %r103, %r7;
	shl.b32 	%r83, %r82, 2;
	add.s32 	%r85, %r47, %r83;
	ld.shared.f32 	%f60, [%r85];
	mad.lo.s32 	%r86, %r103, %r37, %r3;
	shl.b32 	%r87, %r86, 2;
	add.s32 	%r88, %r6, %r87;
	ld.shared.f32 	%f61, [%r88];
	fma.rn.f32 	%f62, %f60, %f61, %f77;
	ld.shared.f32 	%f63, [%r85+4];
	add.s32 	%r89, %r88, %r16;
	ld.shared.f32 	%f64, [%r89];
	fma.rn.f32 	%f77, %f63, %f64, %f62;
	add.s32 	%r103, %r103, 2;
$L__BB0_16:
	setp.eq.s32 	%p15, %r12, 0;
	@%p15 bra 	$L__BB0_18;
	add.s32 	%r90, %r103, %r7;
	shl.b32 	%r91, %r90, 2;
	add.s32 	%r93, %r47, %r91;
	ld.shared.f32 	%f65, [%r93];
	mad.lo.s32 	%r94, %r103, %r37, %r3;
	shl.b32 	%r95, %r94, 2;
	add.s32 	%r96, %r6, %r95;
	ld.shared.f32 	%f66, [%r96];
	fma.rn.f32 	%f77, %f65, %f66, %f77;
$L__BB0_18:
	bar.sync 	0;
	add.s32 	%r98, %r98, 1;
	setp.ne.s32 	%p16, %r98, %r5;
	@%p16 bra 	$L__BB0_2;
$L__BB0_19:
	setp.ge.s32 	%p17, %r2, %r34;
	setp.ge.s32 	%p18, %r4, %r35;
	or.pred  	%p19, %p17, %p18;
	@%p19 bra 	$L__BB0_21;
	ld.param.u64 	%rd15, [_Z12op_mm_kernelPfS_S_iiii_param_2];
	mad.lo.s32 	%r97, %r35, %r2, %r4;
	cvta.to.global.u64 	%rd10, %rd15;
	mul.wide.s32 	%rd11, %r97, 4;
	add.s64 	%rd12, %rd10, %rd11;
	st.global.f32 	[%rd12], %f77;
$L__BB0_21:
	ret;

}


// ===== COMPILED SASS (sm_100) =====

	.target	sm_100

	.elftype	@"ET_EXEC"


//--------------------- .note.nv.tkinfo           --------------------------
	.section	.note.nv.tkinfo,"",@"SHT_NOTE"
	.sectionflags	@"SHF_NOTE_NV_TKINFO"
	.tkinfo
        /*0018*/ 	.word	0x00000002
        /*0030*/ 	.string	""
        /*0030*/ 	.string	"ptxas"
        /*0030*/ 	.string	"Cuda compilation tools, release 13.0, V13.0.88"
        /*0030*/ 	.string	"Build cuda_13.0.r13.0/compiler.36424714_0"
        /*0030*/ 	.string	"-arch sm_100 -m 64 "



//--------------------- .note.nv.cuinfo           --------------------------
	.section	.note.nv.cuinfo,"",@"SHT_NOTE"
	.sectionflags	@"SHF_NOTE_NV_CUINFO"
        /*0018*/ 	.short	0x0002
        /*001a*/ 	.short	0x0064
        /*001c*/ 	.short	0x0082
	.zero		2


//--------------------- .nv.info                  --------------------------
	.section	.nv.info,"",@"SHT_CUDA_INFO"
	.align	4


	//----- nvinfo : EIATTR_REGCOUNT
	.align		4
        /*0000*/ 	.byte	0x04, 0x2f
        /*0002*/ 	.short	(.L_1 - .L_0)
	.align		4
.L_0:
        /*0004*/ 	.word	index@(_Z12op_mm_kernelPfS_S_iiii)
        /*0008*/ 	.word	0x0000001f


	//----- nvinfo : EIATTR_FRAME_SIZE
	.align		4
.L_1:
        /*000c*/ 	.byte	0x04, 0x11
        /*000e*/ 	.short	(.L_3 - .L_2)
	.align		4
.L_2:
        /*0010*/ 	.word	index@(_Z12op_mm_kernelPfS_S_iiii)
        /*0014*/ 	.word	0x00000000


	//----- nvinfo : EIATTR_MIN_STACK_SIZE
	.align		4
.L_3:
        /*0018*/ 	.byte	0x04, 0x12
        /*001a*/ 	.short	(.L_5 - .L_4)
	.align		4
.L_4:
        /*001c*/ 	.word	index@(_Z12op_mm_kernelPfS_S_iiii)
        /*0020*/ 	.word	0x00000000
.L_5:


//--------------------- .nv.compat                --------------------------
	.section	.nv.compat,"",@"SHT_CUDA_COMPAT_INFO"
	.align	4
        /*0000*/ 	.byte	0x02, 0x09, 0x00, 0x00, 0x02, 0x02, 0x01, 0x00, 0x02, 0x05, 0x05, 0x00, 0x03, 0x07, 0x01, 0x01
        /*0010*/ 	.byte	0x02, 0x03, 0x00, 0x00, 0x02, 0x06, 0x01, 0x00, 0x04, 0x0b, 0x08, 0x00, 0x09, 0x00, 0x00, 0x00
        /*0020*/ 	.byte	0x00, 0x00, 0x00, 0x00


//--------------------- .nv.info._Z12op_mm_kernelPfS_S_iiii --------------------------
	.section	.nv.info._Z12op_mm_kernelPfS_S_iiii,"",@"SHT_CUDA_INFO"
	.sectionflags	@""
	.align	4


	//----- nvinfo : EIATTR_CUDA_API_VERSION
	.align		4
        /*0000*/ 	.byte	0x04, 0x37
        /*0002*/ 	.short	(.L_7 - .L_6)
.L_6:
        /*0004*/ 	.word	0x00000082


	//----- nvinfo : EIATTR_KPARAM_INFO
	.align		4
.L_7:
        /*0008*/ 	.byte	0x04, 0x17
        /*000a*/ 	.short	(.L_9 - .L_8)
.L_8:
        /*000c*/ 	.word	0x00000000
        /*0010*/ 	.short	0x0006
        /*0012*/ 	.short	0x0024
        /*0014*/ 	.byte	0x00, 0xf0, 0x11, 0x00


	//----- nvinfo : EIATTR_KPARAM_INFO
	.align		4
.L_9:
        /*0018*/ 	.byte	0x04, 0x17
        /*001a*/ 	.short	(.L_11 - .L_10)
.L_10:
        /*001c*/ 	.word	0x00000000
        /*0020*/ 	.short	0x0005
        /*0022*/ 	.short	0x0020
        /*0024*/ 	.byte	0x00, 0xf0, 0x11, 0x00


	//----- nvinfo : EIATTR_KPARAM_INFO
	.align		4
.L_11:
        /*0028*/ 	.byte	0x04, 0x17
        /*002a*/ 	.short	(.L_13 - .L_12)
.L_12:
        /*002c*/ 	.word	0x00000000
        /*0030*/ 	.short	0x0004
        /*0032*/ 	.short	0x001c
        /*0034*/ 	.byte	0x00, 0xf0, 0x11, 0x00


	//----- nvinfo : EIATTR_KPARAM_INFO
	.align		4
.L_13:
        /*0038*/ 	.byte	0x04, 0x17
        /*003a*/ 	.short	(.L_15 - .L_14)
.L_14:
        /*003c*/ 	.word	0x00000000
        /*0040*/ 	.short	0x0003
        /*0042*/ 	.short	0x0018
        /*0044*/ 	.byte	0x00, 0xf0, 0x11, 0x00


	//----- nvinfo : EIATTR_KPARAM_INFO
	.align		4
.L_15:
        /*0048*/ 	.byte	0x04, 0x17
        /*004a*/ 	.short	(.L_17 - .L_16)
.L_16:
        /*004c*/ 	.word	0x00000000
        /*0050*/ 	.short	0x0002
        /*0052*/ 	.short	0x0010
        /*0054*/ 	.byte	0x00, 0xf5, 0x21, 0x00


	//----- nvinfo : EIATTR_KPARAM_INFO
	.align		4
.L_17:
        /*0058*/ 	.byte	0x04, 0x17
        /*005a*/ 	.short	(.L_19 - .L_18)
.L_18:
        /*005c*/ 	.word	0x00000000
        /*0060*/ 	.short	0x0001
        /*0062*/ 	.short	0x0008
        /*0064*/ 	.byte	0x00, 0xf5, 0x21, 0x00


	//----- nvinfo : EIATTR_KPARAM_INFO
	.align		4
.L_19:
        /*0068*/ 	.byte	0x04, 0x17
        /*006a*/ 	.short	(.L_21 - .L_20)
.L_20:
        /*006c*/ 	.word	0x00000000
        /*0070*/ 	.short	0x0000
        /*0072*/ 	.short	0x0000
        /*0074*/ 	.byte	0x00, 0xf5, 0x21, 0x00


	//----- nvinfo : EIATTR_SPARSE_MMA_MASK
	.align		4
.L_21:
        /*0078*/ 	.byte	0x03, 0x50
        /*007a*/ 	.short	0x0000


	//----- nvinfo : EIATTR_MAXREG_COUNT
	.align		4
        /*007c*/ 	.byte	0x03, 0x1b
        /*007e*/ 	.short	0x00ff


	//----- nvinfo : EIATTR_NUM_BARRIERS
	.align		4
        /*0080*/ 	.byte	0x02, 0x4c
        /*0082*/ 	.byte	0x01
	.zero		1


	//----- nvinfo : EIATTR_MERCURY_ISA_VERSION
	.align		4
        /*0084*/ 	.byte	0x03, 0x5f
        /*0086*/ 	.short	0x0101


	//----- nvinfo : EIATTR_VRC_CTA_INIT_COUNT
	.align		4
        /*0088*/ 	.byte	0x02, 0x4a
	.zero		1
	.zero		1


	//----- nvinfo : EIATTR_EXIT_INSTR_OFFSETS
	.align		4
        /*008c*/ 	.byte	0x04, 0x1c
        /*008e*/ 	.short	(.L_23 - .L_22)


	//   ....[0]....
.L_22:
        /*0090*/ 	.word	0x00000b50


	//   ....[1]....
        /*0094*/ 	.word	0x00000ba0


	//----- nvinfo : EIATTR_CBANK_PARAM_SIZE
	.align		4
.L_23:
        /*0098*/ 	.byte	0x03, 0x19
        /*009a*/ 	.short	0x0028


	//----- nvinfo : EIATTR_PARAM_CBANK
	.align		4
        /*009c*/ 	.byte	0x04, 0x0a
        /*009e*/ 	.short	(.L_25 - .L_24)
	.align		4
.L_24:
        /*00a0*/ 	.word	index@(.nv.constant0._Z12op_mm_kernelPfS_S_iiii)
        /*00a4*/ 	.short	0x0380
        /*00a6*/ 	.short	0x0028


	//----- nvinfo : EIATTR_SW_WAR
	.align		4
.L_25:
        /*00a8*/ 	.byte	0x04, 0x36
        /*00aa*/ 	.short	(.L_27 - .L_26)
.L_26:
        /*00ac*/ 	.word	0x00000008
.L_27:


//--------------------- .nv.callgraph             --------------------------
	.section	.nv.callgraph,"",@"SHT_CUDA_CALLGRAPH"
	.align	4
	.sectionentsize	8
	.align		4
        /*0000*/ 	.word	0x00000000
	.align		4
        /*0004*/ 	.word	0xffffffff
	.align		4
        /*0008*/ 	.word	0x00000000
	.align		4
        /*000c*/ 	.word	0xfffffffe
	.align		4
        /*0010*/ 	.word	0x00000000
	.align		4
        /*0014*/ 	.word	0xfffffffd
	.align		4
        /*0018*/ 	.word	0x00000000
	.align		4
        /*001c*/ 	.word	0xfffffffc


//--------------------- .text._Z12op_mm_kernelPfS_S_iiii --------------------------
	.section	.text._Z12op_mm_kernelPfS_S_iiii,"ax",@progbits
	.align	128
        .global         _Z12op_mm_kernelPfS_S_iiii
        .type           _Z12op_mm_kernelPfS_S_iiii,@function
        .size           _Z12op_mm_kernelPfS_S_iiii,(.L_x_8 - _Z12op_mm_kernelPfS_S_iiii)
        .other          _Z12op_mm_kernelPfS_S_iiii,@"STO_CUDA_ENTRY STV_DEFAULT"
_Z12op_mm_kernelPfS_S_iiii:
.text._Z12op_mm_kernelPfS_S_iiii:
[----:B------:R-:W-:Y:S08]  /*0000*/  LDC R1, c[0x0][0x37c] ;  /* 0x0000df00ff017b82 */ /* 0x000ff00000000800 */
[----:B------:R-:W0:Y:S01]  /*0010*/  LDC.64 R14, c[0x0][0x3a0] ;  /* 0x0000e800ff0e7b82 */ /* 0x000e220000000a00 */
[----:B------:R-:W1:Y:S01]  /*0020*/  S2R R8, SR_TID.X ;  /* 0x0000000000087919 */ /* 0x000e620000002100 */
[----:B------:R-:W2:Y:S06]  /*0030*/  LDCU.64 UR6, c[0x0][0x358] ;  /* 0x00006b00ff0677ac */ /* 0x000eac0008000a00 */
[----:B------:R-:W3:Y:S08]  /*0040*/  LDC R11, c[0x0][0x364] ;  /* 0x0000d900ff0b7b82 */ /* 0x000ef00000000800 */
[----:B------:R-:W-:Y:S01]  /*0050*/  S2UR UR4, SR_CTAID.Y ;  /* 0x00000000000479c3 */ /* 0x000fe20000002600 */
[----:B0-----:R-:W-:-:S07]  /*0060*/  IABS R5, R15 ;  /* 0x0000000f00057213 */ /* 0x001fce0000000000 */
[----:B------:R-:W1:Y:S01]  /*0070*/  S2UR UR5, SR_CTAID.X ;  /* 0x00000000000579c3 */ /* 0x000e620000002500 */
[----:B------:R-:W-:Y:S01]  /*0080*/  IADD3 R14, PT, PT, R14, -0x1, R15 ;  /* 0xffffffff0e0e7810 */ /* 0x000fe20007ffe00f */
[----:B------:R-:W0:Y:S08]  /*0090*/  I2F.RP R0, R5 ;  /* 0x0000000500007306 */ /* 0x000e300000209400 */
[----:B0-----:R-:W0:Y:S02]  /*00a0*/  MUFU.RCP R0, R0 ;  /* 0x0000000000007308 */ /* 0x001e240000001000 */
[----:B0-----:R-:W-:-:S06]  /*00b0*/  IADD3 R2, PT, PT, R0, 0xffffffe, RZ ;  /* 0x0ffffffe00027810 */ /* 0x001fcc0007ffe0ff */
[----:B------:R0:W4:Y:S02]  /*00c0*/  F2I.FTZ.U32.TRUNC.NTZ R3, R2 ;  /* 0x0000000200037305 */ /* 0x000124000021f000 */
[----:B0-----:R-:W-:Y:S01]  /*00d0*/  IMAD.MOV.U32 R2, RZ, RZ, RZ ;  /* 0x000000ffff027224 */ /* 0x001fe200078e00ff */
[----:B----4-:R-:W-:-:S05]  /*00e0*/  IADD3 R4, PT, PT, RZ, -R3, RZ ;  /* 0x80000003ff047210 */ /* 0x010fca0007ffe0ff */
[----:B------:R-:W-:Y:S01]  /*00f0*/  IMAD R7, R4, R5, RZ ;  /* 0x0000000504077224 */ /* 0x000fe200078e02ff */
[----:B------:R-:W-:Y:S02]  /*0100*/  IABS R4, R14 ;  /* 0x0000000e00047213 */ /* 0x000fe40000000000 */
[----:B------:R-:W-:Y:S01]  /*0110*/  LOP3.LUT R14, R14, R15, RZ, 0x3c, !PT ;  /* 0x0000000f0e0e7212 */ /* 0x000fe200078e3cff */
[----:B------:R-:W-:-:S03]  /*0120*/  IMAD.HI.U32 R3, R3, R7, R2 ;  /* 0x0000000703037227 */ /* 0x000fc600078e0002 */
[----:B------:R-:W-:Y:S01]  /*0130*/  ISETP.GE.AND P1, PT, R14, RZ, PT ;  /* 0x000000ff0e00720c */ /* 0x000fe20003f26270 */
[----:B------:R-:W-:Y:S02]  /*0140*/  IMAD.MOV.U32 R14, RZ, RZ, RZ ;  /* 0x000000ffff0e7224 */ /* 0x000fe400078e00ff */
[----:B------:R-:W-:Y:S02]  /*0150*/  IMAD.HI.U32 R9, R3, R4, RZ ;  /* 0x0000000403097227 */ /* 0x000fe400078e00ff */
[----:B------:R-:W1:Y:S03]  /*0160*/  LDC R3, c[0x0][0x360] ;  /* 0x0000d800ff037b82 */ /* 0x000e660000000800 */
[----:B------:R-:W-:-:S05]  /*0170*/  IADD3 R0, PT, PT, -R9, RZ, RZ ;  /* 0x000000ff09007210 */ /* 0x000fca0007ffe1ff */
[----:B------:R-:W-:-:S05]  /*0180*/  IMAD R0, R5, R0, R4 ;  /* 0x0000000005007224 */ /* 0x000fca00078e0204 */
[----:B------:R-:W-:Y:S01]  /*0190*/  ISETP.GT.U32.AND P2, PT, R5, R0, PT ;  /* 0x000000000500720c */ /* 0x000fe20003f44070 */
[----:B-1----:R-:W-:-:S12]  /*01a0*/  IMAD R10, R3, UR5, R8 ;  /* 0x00000005030a7c24 */ /* 0x002fd8000f8e0208 */
[----:B------:R-:W-:Y:S01]  /*01b0*/  @!P2 IMAD.IADD R0, R0, 0x1, -R5 ;  /* 0x000000010000a824 */ /* 0x000fe200078e0a05 */
[----:B------:R-:W-:Y:S02]  /*01c0*/  @!P2 IADD3 R9, PT, PT, R9, 0x1, RZ ;  /* 0x000000010909a810 */ /* 0x000fe40007ffe0ff */
[----:B------:R-:W-:Y:S02]  /*01d0*/  ISETP.NE.AND P2, PT, R15, RZ, PT ;  /* 0x000000ff0f00720c */ /* 0x000fe40003f45270 */
[----:B------:R-:W-:Y:S02]  /*01e0*/  ISETP.GE.U32.AND P0, PT, R0, R5, PT ;  /* 0x000000050000720c */ /* 0x000fe40003f06070 */
[----:B------:R-:W3:Y:S11]  /*01f0*/  S2R R0, SR_TID.Y ;  /* 0x0000000000007919 */ /* 0x000ef60000002200 */
[----:B------:R-:W-:-:S05]  /*0200*/  @P0 VIADD R9, R9, 0x1 ;  /* 0x0000000109090836 */ /* 0x000fca0000000000 */
[----:B------:R-:W-:Y:S02]  /*0210*/  @!P1 IADD3 R9, PT, PT, -R9, RZ, RZ ;  /* 0x000000ff09099210 */ /* 0x000fe40007ffe1ff */
[----:B------:R-:W-:-:S04]  /*0220*/  @!P2 LOP3.LUT R9, RZ, R15, RZ, 0x33, !PT ;  /* 0x0000000fff09a212 */ /* 0x000fc800078e33ff */
[----:B------:R-:W-:Y:S01]  /*0230*/  ISETP.GE.AND P0, PT, R9, 0x1, PT ;  /* 0x000000010900780c */ /* 0x000fe20003f06270 */
[----:B---3--:R-:W-:-:S12]  /*0240*/  IMAD R11, R11, UR4, R0 ;  /* 0x000000040b0b7c24 */ /* 0x008fd8000f8e0200 */
[----:B--2---:R-:W-:Y:S05]  /*0250*/  @!P0 BRA `(.L_x_0) ;  /* 0x0000000800308947 */ /* 0x004fea0003800000 */
[----:B------:R-:W0:Y:S01]  /*0260*/  S2UR UR5, SR_CgaCtaId ;  /* 0x00000000000579c3 */ /* 0x000e220000008800 */
[CC--:B------:R-:W-:Y:S01]  /*0270*/  IMAD R2, R15.reuse, R15.reuse, RZ ;  /* 0x0000000f0f027224 */ /* 0x0c0fe200078e02ff */
[----:B------:R-:W-:Y:S01]  /*0280*/  UMOV UR4, 0x400 ;  /* 0x0000040000047882 */ /* 0x000fe20000000000 */
[C---:B------:R-:W-:Y:S01]  /*0290*/  LOP3.LUT R12, R15.reuse, 0x7ffffff8, RZ, 0xc0, !PT ;  /* 0x7ffffff80f0c7812 */ /* 0x040fe200078ec0ff */
[----:B------:R-:W-:Y:S02]  /*02a0*/  HFMA2 R14, -RZ, RZ, 0, 0 ;  /* 0x00000000ff0e7431 */ /* 0x000fe400000001ff */
[----:B------:R-:W-:Y:S01]  /*02b0*/  IMAD R13, R0, R15, RZ ;  /* 0x0000000f000d7224 */ /* 0x000fe200078e02ff */
[----:B------:R-:W-:Y:S02]  /*02c0*/  SHF.L.U32 R17, R2, 0x2, RZ ;  /* 0x0000000202117819 */ /* 0x000fe400000006ff */
[C---:B------:R-:W-:Y:S01]  /*02d0*/  LOP3.LUT R19, R15.reuse, 0x7, RZ, 0xc0, !PT ;  /* 0x000000070f137812 */ /* 0x040fe200078ec0ff */
[----:B------:R-:W-:Y:S01]  /*02e0*/  IMAD.MOV R16, RZ, RZ, -R12 ;  /* 0x000000ffff107224 */ /* 0x000fe200078e0a0c */
[----:B------:R-:W-:Y:S01]  /*02f0*/  LOP3.LUT R15, R15, 0x3, RZ, 0xc0, !PT ;  /* 0x000000030f0f7812 */ /* 0x000fe200078ec0ff */
[----:B------:R-:W-:Y:S01]  /*0300*/  IMAD R18, R8, 0x4, R17 ;  /* 0x0000000408127824 */ /* 0x000fe200078e0211 */
[----:B0-----:R-:W-:-:S03]  /*0310*/  ULEA UR5, UR5, UR4, 0x18 ;  /* 0x0000000405057291 */ /* 0x001fc6000f8ec0ff */
[----:B------:R-:W-:-:S03]  /*0320*/  UMOV UR4, URZ ;  /* 0x000000ff00047c82 */ /* 0x000fc60008000000 */
[----:B------:R-:W-:Y:S01]  /*0330*/  IADD3 R17, PT, PT, R17, UR5, RZ ;  /* 0x0000000511117c10 */ /* 0x000fe2000fffe0ff */
[----:B------:R-:W-:-:S07]  /*0340*/  VIADD R18, R18, UR5 ;  /* 0x0000000512127c36 */ /* 0x000fce0008000000 */
.L_x_6:
[----:B0-----:R-:W0:Y:S01]  /*0350*/  LDC.64 R2, c[0x0][0x3a0] ;  /* 0x0000e800ff027b82 */ /* 0x001e220000000a00 */
[----:B------:R-:W1:Y:S01]  /*0360*/  LDCU UR8, c[0x0][0x398] ;  /* 0x00007300ff0877ac */ /* 0x000e620008000800 */
[----:B------:R-:W-:Y:S01]  /*0370*/  IMAD.MOV.U32 R22, RZ, RZ, RZ ;  /* 0x000000ffff167224 */ /* 0x000fe200078e00ff */
[----:B------:R-:W2:Y:S01]  /*0380*/  LDCU UR9, c[0x0][0x39c] ;  /* 0x00007380ff0977ac */ /* 0x000ea20008000800 */
[C---:B0-----:R-:W-:Y:S02]  /*0390*/  IMAD R21, R3.reuse, UR4, R8 ;  /* 0x0000000403157c24 */ /* 0x041fe4000f8e0208 */
[----:B------:R-:W-:-:S03]  /*03a0*/  IMAD R23, R3, UR4, R0 ;  /* 0x0000000403177c24 */ /* 0x000fc6000f8e0200 */
[-C--:B------:R-:W-:Y:S02]  /*03b0*/  ISETP.GE.AND P0, PT, R21, R2.reuse, PT ;  /* 0x000000021500720c */ /* 0x080fe40003f06270 */
[----:B------:R-:W-:Y:S02]  /*03c0*/  ISETP.GE.AND P1, PT, R23, R2, PT ;  /* 0x000000021700720c */ /* 0x000fe40003f26270 */
[----:B-1----:R-:W-:Y:S02]  /*03d0*/  ISETP.GE.OR P0, PT, R11, UR8, P0 ;  /* 0x000000080b007c0c */ /* 0x002fe40008706670 */
[----:B--2---:R-:W-:-:S11]  /*03e0*/  ISETP.GE.OR P1, PT, R10, UR9, P1 ;  /* 0x000000090a007c0c */ /* 0x004fd60008f26670 */
[----:B------:R-:W0:Y:S01]  /*03f0*/  @!P0 LDC.64 R6, c[0x0][0x380] ;  /* 0x0000e000ff068b82 */ /* 0x000e220000000a00 */
[----:B------:R-:W-:Y:S01]  /*0400*/  @!P0 IMAD R21, R11, R2, R21 ;  /* 0x000000020b158224 */ /* 0x000fe200078e0215 */
[----:B------:R-:W-:Y:S01]  /*0410*/  MOV R2, RZ ;  /* 0x000000ff00027202 */ /* 0x000fe20000000f00 */
[----:B------:R-:W-:-:S05]  /*0420*/  @!P1 IMAD R23, R23, UR9, R10 ;  /* 0x0000000917179c24 */ /* 0x000fca000f8e020a */
[----:B------:R-:W1:Y:S01]  /*0430*/  @!P1 LDC.64 R4, c[0x0][0x388] ;  /* 0x0000e200ff049b82 */ /* 0x000e620000000a00 */
[----:B0-----:R-:W-:-:S05]  /*0440*/  @!P0 IMAD.WIDE R6, R21, 0x4, R6 ;  /* 0x0000000415068825 */ /* 0x001fca00078e0206 */
[----:B------:R-:W2:Y:S01]  /*0450*/  @!P0 LDG.E R2, desc[UR6][R6.64] ;  /* 0x0000000606028981 */ /* 0x000ea2000c1e1900 */
[----:B-1----:R-:W-:-:S05]  /*0460*/  @!P1 IMAD.WIDE R4, R23, 0x4, R4 ;  /* 0x0000000417049825 */ /* 0x002fca00078e0204 */
[----:B------:R-:W3:Y:S01]  /*0470*/  @!P1 LDG.E R22, desc[UR6][R4.64] ;  /* 0x0000000604169981 */ /* 0x000ee2000c1e1900 */
[----:B------:R-:W-:Y:S02]  /*0480*/  ISETP.GE.AND P1, PT, R3, 0x1, PT ;  /* 0x000000010300780c */ /* 0x000fe40003f26270 */
[----:B------:R-:W-:Y:S01]  /*0490*/  IADD3 R20, PT, PT, R13, R8, RZ ;  /* 0x000000080d147210 */ /* 0x000fe20007ffe0ff */
[----:B------:R-:W-:-:S03]  /*04a0*/  UIADD3 UR4, UPT, UPT, UR4, 0x1, URZ ;  /* 0x0000000104047890 */ /* 0x000fc6000fffe0ff */
[C---:B------:R-:W-:Y:S01]  /*04b0*/  LEA R21, R20.reuse, UR5, 0x2 ;  /* 0x0000000514157c11 */ /* 0x040fe2000f8e10ff */
[----:B------:R-:W-:Y:S02]  /*04c0*/  IMAD R23, R20, 0x4, R17 ;  /* 0x0000000414177824 */ /* 0x000fe400078e0211 */
[----:B------:R-:W-:Y:S02]  /*04d0*/  ISETP.NE.AND P0, PT, R9, UR4, PT ;  /* 0x0000000409007c0c */ /* 0x000fe4000bf05270 */
[----:B--2---:R0:W-:Y:S04]  /*04e0*/  STS [R21], R2 ;  /* 0x0000000215007388 */ /* 0x0041e80000000800 */
[----:B---3--:R0:W-:Y:S01]  /*04f0*/  STS [R23], R22 ;  /* 0x0000001617007388 */ /* 0x0081e20000000800 */
[----:B------:R-:W-:Y:S06]  /*0500*/  BAR.SYNC.DEFER_BLOCKING 0x0 ;  /* 0x0000000000007b1d */ /* 0x000fec0000010000 */
[----:B------:R-:W-:Y:S05]  /*0510*/  @!P1 BRA `(.L_x_1) ;  /* 0x0000000400789947 */ /* 0x000fea0003800000 */
[----:B------:R-:W-:Y:S01]  /*0520*/  ISETP.GE.U32.AND P1, PT, R3, 0x8, PT ;  /* 0x000000080300780c */ /* 0x000fe20003f26070 */
[----:B0-----:R-:W-:-:S12]  /*0530*/  HFMA2 R2, -RZ, RZ, 0, 0 ;  /* 0x00000000ff027431 */ /* 0x001fd800000001ff */
[----:B------:R-:W-:Y:S05]  /*0540*/  @!P1 BRA `(.L_x_2) ;  /* 0x0000000000a49947 */ /* 0x000fea0003800000 */
[----:B------:R-:W-:Y:S01]  /*0550*/  LEA R5, R13, UR5, 0x2 ;  /* 0x000000050d057c11 */ /* 0x000fe2000f8e10ff */
[----:B------:R-:W-:Y:S01]  /*0560*/  IMAD.MOV.U32 R2, RZ, RZ, R18 ;  /* 0x000000ffff027224 */ /* 0x000fe200078e0012 */
[----:B------:R-:W-:-:S03]  /*0570*/  MOV R4, R16 ;  /* 0x0000001000047202 */ /* 0x000fc60000000f00 */
[----:B------:R-:W-:-:S07]  /*0580*/  VIADD R5, R5, 0x10 ;  /* 0x0000001005057836 */ /* 0x000fce0000000000 */
.L_x_3:
[----:B------:R-:W-:Y:S01]  /*0590*/  LEA R26, R3, R2, 0x2 ;  /* 0x00000002031a7211 */ /* 0x000fe200078e10ff */
[----:B------:R-:W-:Y:S01]  /*05a0*/  LDS R23, [R5+-0x10] ;  /* 0xfffff00005177984 */ /* 0x000fe20000000800 */
[----:B------:R-:W-:-:S03]  /*05b0*/  VIADD R4, R4, 0x8 ;  /* 0x0000000804047836 */ /* 0x000fc60000000000 */
[----:B------:R0:W1:Y:S01]  /*05c0*/  LDS R24, [R2] ;  /* 0x0000000002187984 */ /* 0x0000620000000800 */
[C---:B------:R-:W-:Y:S01]  /*05d0*/  IMAD R28, R3.reuse, 0x4, R26 ;  /* 0x00000004031c7824 */ /* 0x040fe200078e021a */
[----:B------:R-:W-:Y:S02]  /*05e0*/  ISETP.NE.AND P1, PT, R4, RZ, PT ;  /* 0x000000ff0400720c */ /* 0x000fe40003f25270 */
[----:B------:R-:W-:Y:S02]  /*05f0*/  LDS R22, [R5+-0xc] ;  /* 0xfffff40005167984 */ /* 0x000fe40000000800 */
[C---:B------:R-:W-:Y:S02]  /*0600*/  LEA R27, R3.reuse, R28, 0x2 ;  /* 0x0000001c031b7211 */ /* 0x040fe400078e10ff */
[----:B------:R-:W2:Y:S01]  /*0610*/  LDS R26, [R26] ;  /* 0x000000001a1a7984 */ /* 0x000ea20000000800 */
[----:B0-----:R-:W-:-:S03]  /*0620*/  LEA R2, R3, R2, 0x5 ;  /* 0x0000000203027211 */ /* 0x001fc600078e28ff */
[----:B------:R-:W-:Y:S04]  /*0630*/  LDS R20, [R5+-0x8] ;  /* 0xfffff80005147984 */ /* 0x000fe80000000800 */
[----:B------:R-:W0:Y:S04]  /*0640*/  LDS R21, [R28] ;  /* 0x000000001c157984 */ /* 0x000e280000000800 */
[----:B------:R-:W-:Y:S04]  /*0650*/  LDS R6, [R5+-0x4] ;  /* 0xfffffc0005067984 */ /* 0x000fe80000000800 */
[----:B------:R3:W4:Y:S01]  /*0660*/  LDS R7, [R27] ;  /* 0x000000001b077984 */ /* 0x0007220000000800 */
[----:B-1----:R-:W-:Y:S01]  /*0670*/  FFMA R23, R23, R24, R14 ;  /* 0x0000001817177223 */ /* 0x002fe2000000000e */
[----:B------:R-:W-:-:S02]  /*0680*/  IMAD R24, R3, 0x4, R27 ;  /* 0x0000000403187824 */ /* 0x000fc400078e021b */
[----:B------:R-:W-:Y:S01]  /*0690*/  LDS R14, [R5] ;  /* 0x00000000050e7984 */ /* 0x000fe20000000800 */
[----:B--2---:R-:W-:Y:S02]  /*06a0*/  FFMA R25, R22, R26, R23 ;  /* 0x0000001a16197223 */ /* 0x004fe40000000017 */
[C---:B------:R-:W-:Y:S01]  /*06b0*/  LEA R22, R3.reuse, R24, 0x2 ;  /* 0x0000001803167211 */ /* 0x040fe200078e10ff */
[----:B------:R-:W1:Y:S04]  /*06c0*/  LDS R23, [R24] ;  /* 0x0000000018177984 */ /* 0x000e680000000800 */
[----:B------:R-:W-:Y:S02]  /*06d0*/  IMAD R26, R3, 0x4, R22 ;  /* 0x00000004031a7824 */ /* 0x000fe400078e0216 */
[----:B0-----:R-:W-:-:S02]  /*06e0*/  FFMA R25, R20, R21, R25 ;  /* 0x0000001514197223 */ /* 0x001fc40000000019 */
[----:B------:R-:W-:Y:S01]  /*06f0*/  LDS R20, [R5+0x4] ;  /* 0x0000040005147984 */ /* 0x000fe20000000800 */
[----:B---3--:R-:W-:-:S03]  /*0700*/  LEA R27, R3, R26, 0x2 ;  /* 0x0000001a031b7211 */ /* 0x008fc600078e10ff */
[----:B------:R-:W0:Y:S01]  /*0710*/  LDS R21, [R22] ;  /* 0x0000000016157984 */ /* 0x000e220000000800 */
[----:B----4-:R-:W-:-:S03]  /*0720*/  FFMA R7, R6, R7, R25 ;  /* 0x0000000706077223 */ /* 0x010fc60000000019 */
[----:B------:R-:W-:Y:S04]  /*0730*/  LDS R6, [R5+0x8] ;  /* 0x0000080005067984 */ /* 0x000fe80000000800 */
[----:B------:R-:W2:Y:S04]  /*0740*/  LDS R26, [R26] ;  /* 0x000000001a1a7984 */ /* 0x000ea80000000800 */
[----:B------:R-:W-:Y:S04]  /*0750*/  LDS R27, [R27] ;  /* 0x000000001b1b7984 */ /* 0x000fe80000000800 */
[----:B------:R3:W4:Y:S02]  /*0760*/  LDS R25, [R5+0xc] ;  /* 0x00000c0005197984 */ /* 0x0007240000000800 */
[----:B---3--:R-:W-:-:S02]  /*0770*/  VIADD R5, R5, 0x20 ;  /* 0x0000002005057836 */ /* 0x008fc40000000000 */
[----:B-1----:R-:W-:-:S04]  /*0780*/  FFMA R7, R14, R23, R7 ;  /* 0x000000170e077223 */ /* 0x002fc80000000007 */
[----:B0-----:R-:W-:-:S04]  /*0790*/  FFMA R7, R20, R21, R7 ;  /* 0x0000001514077223 */ /* 0x001fc80000000007 */
[----:B--2---:R-:W-:-:S04]  /*07a0*/  FFMA R6, R6, R26, R7 ;  /* 0x0000001a06067223 */ /* 0x004fc80000000007 */
[----:B----4-:R-:W-:Y:S01]  /*07b0*/  FFMA R14, R25, R27, R6 ;  /* 0x0000001b190e7223 */ /* 0x010fe20000000006 */
[----:B------:R-:W-:Y:S06]  /*07c0*/  @P1 BRA `(.L_x_3) ;  /* 0xfffffffc00701947 */ /* 0x000fec000383ffff */
[----:B------:R-:W-:-:S07]  /*07d0*/  MOV R2, R12 ;  /* 0x0000000c00027202 */ /* 0x000fce0000000f00 */
.L_x_2:
[----:B------:R-:W-:-:S13]  /*07e0*/  ISETP.NE.AND P1, PT, R19, RZ, PT ;  /* 0x000000ff1300720c */ /* 0x000fda0003f25270 */
[----:B------:R-:W-:Y:S05]  /*07f0*/  @!P1 BRA `(.L_x_1) ;  /* 0x0000000000c09947 */ /* 0x000fea0003800000 */
[----:B------:R-:W-:Y:S01]  /*0800*/  VIADD R4, R19, 0xffffffff ;  /* 0xffffffff13047836 */ /* 0x000fe20000000000 */
[----:B------:R-:W-:-:S04]  /*0810*/  ISETP.NE.AND P2, PT, R15, RZ, PT ;  /* 0x000000ff0f00720c */ /* 0x000fc80003f45270 */
[----:B------:R-:W-:-:S13]  /*0820*/  ISETP.GE.U32.AND P1, PT, R4, 0x3, PT ;  /* 0x000000030400780c */ /* 0x000fda0003f26070 */
[----:B------:R-:W-:Y:S05]  /*0830*/  @!P1 BRA `(.L_x_4) ;  /* 0x0000000000509947 */ /* 0x000fea0003800000 */
[C---:B------:R-:W-:Y:S01]  /*0840*/  IMAD R6, R2.reuse, R3, R8 ;  /* 0x0000000302067224 */ /* 0x040fe200078e0208 */
[----:B------:R-:W-:Y:S01]  /*0850*/  IADD3 R4, PT, PT, R13, R2, RZ ;  /* 0x000000020d047210 */ /* 0x000fe20007ffe0ff */
[----:B------:R-:W-:Y:S02]  /*0860*/  VIADD R2, R2, 0x4 ;  /* 0x0000000402027836 */ /* 0x000fe40000000000 */
[----:B------:R-:W-:Y:S01]  /*0870*/  IMAD R6, R6, 0x4, R17 ;  /* 0x0000000406067824 */ /* 0x000fe200078e0211 */
[----:B------:R-:W-:-:S04]  /*0880*/  LEA R4, R4, UR5, 0x2 ;  /* 0x0000000504047c11 */ /* 0x000fc8000f8e10ff */
[C---:B------:R-:W-:Y:S01]  /*0890*/  LEA R22, R3.reuse, R6, 0x2 ;  /* 0x0000000603167211 */ /* 0x040fe200078e10ff */
[----:B------:R-:W-:Y:S04]  /*08a0*/  LDS R7, [R6] ;  /* 0x0000000006077984 */ /* 0x000fe80000000800 */
[----:B------:R-:W0:Y:S01]  /*08b0*/  LDS R5, [R4] ;  /* 0x0000000004057984 */ /* 0x000e220000000800 */
[----:B------:R-:W-:-:S03]  /*08c0*/  IMAD R26, R3, 0x4, R22 ;  /* 0x00000004031a7824 */ /* 0x000fc600078e0216 */
[----:B------:R-:W-:Y:S02]  /*08d0*/  LDS R20, [R4+0x4] ;  /* 0x0000040004147984 */ /* 0x000fe40000000800 */
[----:B------:R-:W-:Y:S02]  /*08e0*/  LEA R21, R3, R26, 0x2 ;  /* 0x0000001a03157211 */ /* 0x000fe400078e10ff */
[----:B------:R-:W1:Y:S04]  /*08f0*/  LDS R22, [R22] ;  /* 0x0000000016167984 */ /* 0x000e680000000800 */
[----:B------:R-:W-:Y:S04]  /*0900*/  LDS R24, [R4+0x8] ;  /* 0x0000080004187984 */ /* 0x000fe80000000800 */
[----:B------:R-:W2:Y:S04]  /*0910*/  LDS R26, [R26] ;  /* 0x000000001a1a7984 */ /* 0x000ea80000000800 */
[----:B------:R-:W-:Y:S04]  /*0920*/  LDS R28, [R4+0xc] ;  /* 0x00000c00041c7984 */ /* 0x000fe80000000800 */
[----:B------:R-:W3:Y:S01]  /*0930*/  LDS R21, [R21] ;  /* 0x0000000015157984 */ /* 0x000ee20000000800 */
[----:B0-----:R-:W-:-:S04]  /*0940*/  FFMA R5, R5, R7, R14 ;  /* 0x0000000705057223 */ /* 0x001fc8000000000e */
[----:B-1----:R-:W-:-:S04]  /*0950*/  FFMA R5, R20, R22, R5 ;  /* 0x0000001614057223 */ /* 0x002fc80000000005 */
[----:B--2---:R-:W-:-:S04]  /*0960*/  FFMA R5, R24, R26, R5 ;  /* 0x0000001a18057223 */ /* 0x004fc80000000005 */
[----:B---3--:R-:W-:-:S07]  /*0970*/  FFMA R14, R28, R21, R5 ;  /* 0x000000151c0e7223 */ /* 0x008fce0000000005 */
.L_x_4:
[----:B------:R-:W-:Y:S05]  /*0980*/  @!P2 BRA `(.L_x_1) ;  /* 0x00000000005ca947 */ /* 0x000fea0003800000 */
[----:B------:R-:W-:Y:S02]  /*0990*/  ISETP.NE.AND P1, PT, R15, 0x1, PT ;  /* 0x000000010f00780c */ /* 0x000fe40003f25270 */
[----:B------:R-:W-:-:S11]  /*09a0*/  LOP3.LUT P2, RZ, R3, 0x1, RZ, 0xc0, !PT ;  /* 0x0000000103ff7812 */ /* 0x000fd6000784c0ff */
[----:B------:R-:W-:Y:S05]  /*09b0*/  @!P1 BRA `(.L_x_5) ;  /* 0x0000000000309947 */ /* 0x000fea0003800000 */
[C---:B------:R-:W-:Y:S01]  /*09c0*/  IMAD R6, R2.reuse, R3, R8 ;  /* 0x0000000302067224 */ /* 0x040fe200078e0208 */
[----:B------:R-:W-:Y:S01]  /*09d0*/  IADD3 R4, PT, PT, R13, R2, RZ ;  /* 0x000000020d047210 */ /* 0x000fe20007ffe0ff */
[----:B------:R-:W-:Y:S02]  /*09e0*/  VIADD R2, R2, 0x2 ;  /* 0x0000000202027836 */ /* 0x000fe40000000000 */
[----:B------:R-:W-:Y:S01]  /*09f0*/  IMAD R6, R6, 0x4, R17 ;  /* 0x0000000406067824 */ /* 0x000fe200078e0211 */
[----:B------:R-:W-:-:S04]  /*0a00*/  LEA R4, R4, UR5, 0x2 ;  /* 0x0000000504047c11 */ /* 0x000fc8000f8e10ff */
[----:B------:R-:W-:Y:S01]  /*0a10*/  LEA R21, R3, R6, 0x2 ;  /* 0x0000000603157211 */ /* 0x000fe200078e10ff */
[----:B------:R-:W-:Y:S04]  /*0a20*/  LDS R7, [R6] ;  /* 0x0000000006077984 */ /* 0x000fe80000000800 */
[----:B------:R-:W0:Y:S04]  /*0a30*/  LDS R5, [R4] ;  /* 0x0000000004057984 */ /* 0x000e280000000800 */
[----:B------:R-:W-:Y:S04]  /*0a40*/  LDS R20, [R4+0x4] ;  /* 0x0000040004147984 */ /* 0x000fe80000000800 */
[----:B------:R-:W1:Y:S01]  /*0a50*/  LDS R21, [R21] ;  /* 0x0000000015157984 */ /* 0x000e620000000800 */
[----:B0-----:R-:W-:-:S04]  /*0a60*/  FFMA R5, R5, R7, R14 ;  /* 0x0000000705057223 */ /* 0x001fc8000000000e */
[----:B-1----:R-:W-:-:S07]  /*0a70*/  FFMA R14, R20, R21, R5 ;  /* 0x00000015140e7223 */ /* 0x002fce0000000005 */
.L_x_5:
[----:B------:R-:W-:Y:S05]  /*0a80*/  @!P2 BRA `(.L_x_1) ;  /* 0x00000000001ca947 */ /* 0x000fea0003800000 */
[----:B------:R-:W-:Y:S01]  /*0a90*/  IMAD R4, R2, R3, R8 ;  /* 0x0000000302047224 */ /* 0x000fe200078e0208 */
[----:B------:R-:W-:-:S03]  /*0aa0*/  IADD3 R2, PT, PT, R13, R2, RZ ;  /* 0x000000020d027210 */ /* 0x000fc60007ffe0ff */
[----:B------:R-:W-:Y:S01]  /*0ab0*/  IMAD R4, R4, 0x4, R17 ;  /* 0x0000000404047824 */ /* 0x000fe200078e0211 */
[----:B------:R-:W-:-:S05]  /*0ac0*/  LEA R2, R2, UR5, 0x2 ;  /* 0x0000000502027c11 */ /* 0x000fca000f8e10ff */
[----:B------:R-:W-:Y:S04]  /*0ad0*/  LDS R3, [R2] ;  /* 0x0000000002037984 */ /* 0x000fe80000000800 */
[----:B------:R-:W0:Y:S02]  /*0ae0*/  LDS R4, [R4] ;  /* 0x0000000004047984 */ /* 0x000e240000000800 */
[----:B0-----:R-:W-:-:S07]  /*0af0*/  FFMA R14, R3, R4, R14 ;  /* 0x00000004030e7223 */ /* 0x001fce000000000e */
.L_x_1:
[----:B------:R-:W-:Y:S06]  /*0b00*/  BAR.SYNC.DEFER_BLOCKING 0x0 ;  /* 0x0000000000007b1d */ /* 0x000fec0000010000 */
[----:B------:R-:W-:Y:S05]  /*0b10*/  @P0 BRA `(.L_x_6) ;  /* 0xfffffff8000c0947 */ /* 0x000fea000383ffff */
.L_x_0:
[----:B------:R-:W1:Y:S02]  /*0b20*/  LDCU.64 UR4, c[0x0][0x398] ;  /* 0x00007300ff0477ac */ /* 0x000e640008000a00 */
[----:B-1----:R-:W-:-:S04]  /*0b30*/  ISETP.GE.AND P0, PT, R10, UR5, PT ;  /* 0x000000050a007c0c */ /* 0x002fc8000bf06270 */
[----:B------:R-:W-:-:S13]  /*0b40*/  ISETP.GE.OR P0, PT, R11, UR4, P0 ;  /* 0x000000040b007c0c */ /* 0x000fda0008706670 */
[----:B------:R-:W-:Y:S05]  /*0b50*/  @P0 EXIT ;  /* 0x000000000000094d */ /* 0x000fea0003800000 */
[----:B0-----:R-:W0:Y:S01]  /*0b60*/  LDC.64 R2, c[0x0][0x390] ;  /* 0x0000e400ff027b82 */ /* 0x001e220000000a00 */
[----:B------:R-:W-:-:S04]  /*0b70*/  IMAD R11, R11, UR5, R10 ;  /* 0x000000050b0b7c24 */ /* 0x000fc8000f8e020a */
[----:B0-----:R-:W-:-:S05]  /*0b80*/  IMAD.WIDE R2, R11, 0x4, R2 ;  /* 0x000000040b027825 */ /* 0x001fca00078e0202 */
[----:B------:R-:W-:Y:S01]  /*0b90*/  STG.E desc[UR6][R2.64], R14 ;  /* 0x0000000e02007986 */ /* 0x000fe2000c101906 */
[----:B------:R-:W-:Y:S05]  /*0ba0*/  EXIT ;  /* 0x000000000000794d */ /* 0x000fea0003800000 */
.L_x_7:
[----:B------:R-:W-:-:S00]  /*0bb0*/  BRA `(.L_x_7) ;  /* 0xfffffffc00fc7947 */ /* 0x000fc0000383ffff */
[----:B------:R-:W-:-:S00]  /*0bc0*/  NOP ;  /* 0x0000000000007918 */ /* 0x000fc00000000000 */
        /* <DEDUP_REMOVED lines=11> */
.L_x_8:


//--------------------- .nv.shared._Z12op_mm_kernelPfS_S_iiii --------------------------
	.section	.nv.shared._Z12op_mm_kernelPfS_S_iiii,"aw",@nobits
	.sectionflags	@""
	.align	16
	.zero		1024


//--------------------- .nv.shared.reserved.0     --------------------------
	.section	.nv.shared.reserved.0,"aw",@nobits
	.weak		__nv_reservedSMEM_offset_0_alias
	.size		__nv_reservedSMEM_offset_0_alias, 0, 64
	.other		__nv_reservedSMEM_offset_0_alias,@"STO_CUDA_RESERVED_SHARED STV_DEFAULT"
__nv_reservedSMEM_offset_0_alias:
	.zero		0
	.zero		64


//--------------------- .nv.constant0._Z12op_mm_kernelPfS_S_iiii --------------------------
	.section	.nv.constant0._Z12op_mm_kernelPfS_S_iiii,"a",@progbits
	.sectionflags	@""
	.align	4
.nv.constant0._Z12op_mm_kernelPfS_S_iiii:
	.zero		936


//--------------------- SYMBOLS --------------------------

	.type		.nv.reservedSmem.offset0,@object
	.size		.nv.reservedSmem.offset0,0x4
	.type		.nv.reservedSmem.cap,@object
	.size		.nv.reservedSmem.cap,0x4
